//
// Generated by NVIDIA NVVM Compiler
//
// Compiler Build ID: CL-36424714
// Cuda compilation tools, release 13.0, V13.0.88
// Based on NVVM 20.0.0
//

.version 9.0
.target sm_100
.address_size 64

	// .globl	_Z6MatAddPfS_S_

.visible .entry _Z6MatAddPfS_S_(
	.param .u64 .ptr .align 1 _Z6MatAddPfS_S__param_0,
	.param .u64 .ptr .align 1 _Z6MatAddPfS_S__param_1,
	.param .u64 .ptr .align 1 _Z6MatAddPfS_S__param_2
)
{
	.reg .b32 	%r<4>;
	.reg .b32 	%f<4>;
	.reg .b64 	%rd<11>;

	ld.param.u64 	%rd1, [_Z6MatAddPfS_S__param_0];
	ld.param.u64 	%rd2, [_Z6MatAddPfS_S__param_1];
	ld.param.u64 	%rd3, [_Z6MatAddPfS_S__param_2];
	cvta.to.global.u64 	%rd4, %rd3;
	cvta.to.global.u64 	%rd5, %rd2;
	cvta.to.global.u64 	%rd6, %rd1;
	mov.u32 	%r1, %tid.x;
	mov.u32 	%r2, %ctaid.x;
	add.s32 	%r3, %r1, %r2;
	mul.wide.s32 	%rd7, %r3, 4;
	add.s64 	%rd8, %rd6, %rd7;
	ld.global.f32 	%f1, [%rd8];
	add.s64 	%rd9, %rd5, %rd7;
	ld.global.f32 	%f2, [%rd9];
	add.f32 	%f3, %f1, %f2;
	add.s64 	%rd10, %rd4, %rd7;
	st.global.f32 	[%rd10], %f3;
	ret;

}


// ===== COMPILED SASS (sm_100) =====

	.target	sm_100

	.elftype	@"ET_EXEC"


//--------------------- .note.nv.tkinfo           --------------------------
	.section	.note.nv.tkinfo,"",@"SHT_NOTE"
	.sectionflags	@"SHF_NOTE_NV_TKINFO"
	.tkinfo
        /*0018*/ 	.word	0x00000002
        /*0030*/ 	.string	""
        /*0030*/ 	.string	"ptxas"
        /*0030*/ 	.string	"Cuda compilation tools, release 13.0, V13.0.88"
        /*0030*/ 	.string	"Build cuda_13.0.r13.0/compiler.36424714_0"
        /*0030*/ 	.string	"-arch sm_100 -m 64 "



//--------------------- .note.nv.cuinfo           --------------------------
	.section	.note.nv.cuinfo,"",@"SHT_NOTE"
	.sectionflags	@"SHF_NOTE_NV_CUINFO"
        /*0018*/ 	.short	0x0002
        /*001a*/ 	.short	0x0064
        /*001c*/ 	.short	0x0082
	.zero		2


//--------------------- .nv.info                  --------------------------
	.section	.nv.info,"",@"SHT_CUDA_INFO"
	.align	4


	//----- nvinfo : EIATTR_REGCOUNT
	.align		4
        /*0000*/ 	.byte	0x04, 0x2f
        /*0002*/ 	.short	(.L_1 - .L_0)
	.align		4
.L_0:
        /*0004*/ 	.word	index@(_Z6MatAddPfS_S_)
        /*0008*/ 	.word	0x0000000c


	//----- nvinfo : EIATTR_FRAME_SIZE
	.align		4
.L_1:
        /*000c*/ 	.byte	0x04, 0x11
        /*000e*/ 	.short	(.L_3 - .L_2)
	.align		4
.L_2:
        /*0010*/ 	.word	index@(_Z6MatAddPfS_S_)
        /*0014*/ 	.word	0x00000000


	//----- nvinfo : EIATTR_MIN_STACK_SIZE
	.align		4
.L_3:
        /*0018*/ 	.byte	0x04, 0x12
        /*001a*/ 	.short	(.L_5 - .L_4)
	.align		4
.L_4:
        /*001c*/ 	.word	index@(_Z6MatAddPfS_S_)
        /*0020*/ 	.word	0x00000000
.L_5:


//--------------------- .nv.compat                --------------------------
	.section	.nv.compat,"",@"SHT_CUDA_COMPAT_INFO"
	.align	4
        /*0000*/ 	.byte	0x02, 0x09, 0x00, 0x00, 0x02, 0x02, 0x01, 0x00, 0x02, 0x05, 0x05, 0x00, 0x03, 0x07, 0x01, 0x01
        /*0010*/ 	.byte	0x02, 0x03, 0x00, 0x00, 0x02, 0x06, 0x01, 0x00, 0x04, 0x0b, 0x08, 0x00, 0x09, 0x00, 0x00, 0x00
        /*0020*/ 	.byte	0x00, 0x00, 0x00, 0x00


//--------------------- .nv.info._Z6MatAddPfS_S_  --------------------------
	.section	.nv.info._Z6MatAddPfS_S_,"",@"SHT_CUDA_INFO"
	.sectionflags	@""
	.align	4


	//----- nvinfo : EIATTR_CUDA_API_VERSION
	.align		4
        /*0000*/ 	.byte	0x04, 0x37
        /*0002*/ 	.short	(.L_7 - .L_6)
.L_6:
        /*0004*/ 	.word	0x00000082


	//----- nvinfo : EIATTR_KPARAM_INFO
	.align		4
.L_7:
        /*0008*/ 	.byte	0x04, 0x17
        /*000a*/ 	.short	(.L_9 - .L_8)
.L_8:
        /*000c*/ 	.word	0x00000000
        /*0010*/ 	.short	0x0002
        /*0012*/ 	.short	0x0010
        /*0014*/ 	.byte	0x00, 0xf5, 0x21, 0x00


	//----- nvinfo : EIATTR_KPARAM_INFO
	.align		4
.L_9:
        /*0018*/ 	.byte	0x04, 0x17
        /*001a*/ 	.short	(.L_11 - .L_10)
.L_10:
        /*001c*/ 	.word	0x00000000
        /*0020*/ 	.short	0x0001
        /*0022*/ 	.short	0x0008
        /*0024*/ 	.byte	0x00, 0xf5, 0x21, 0x00


	//----- nvinfo : EIATTR_KPARAM_INFO
	.align		4
.L_11:
        /*0028*/ 	.byte	0x04, 0x17
        /*002a*/ 	.short	(.L_13 - .L_12)
.L_12:
        /*002c*/ 	.word	0x00000000
        /*0030*/ 	.short	0x0000
        /*0032*/ 	.short	0x0000
        /*0034*/ 	.byte	0x00, 0xf5, 0x21, 0x00


	//----- nvinfo : EIATTR_SPARSE_MMA_MASK
	.align		4
.L_13:
        /*0038*/ 	.byte	0x03, 0x50
        /*003a*/ 	.short	0x0000


	//----- nvinfo : EIATTR_MAXREG_COUNT
	.align		4
        /*003c*/ 	.byte	0x03, 0x1b
        /*003e*/ 	.short	0x00ff


	//----- nvinfo : EIATTR_MERCURY_ISA_VERSION
	.align		4
        /*0040*/ 	.byte	0x03, 0x5f
        /*0042*/ 	.short	0x0101


	//----- nvinfo : EIATTR_VRC_CTA_INIT_COUNT
	.align		4
        /*0044*/ 	.byte	0x02, 0x4a
	.zero		1
	.zero		1


	//----- nvinfo : EIATTR_EXIT_INSTR_OFFSETS
	.align		4
        /*0048*/ 	.byte	0x04, 0x1c
        /*004a*/ 	.short	(.L_15 - .L_14)


	//   ....[0]....
.L_14:
        /*004c*/ 	.word	0x000000f0


	//----- nvinfo : EIATTR_CBANK_PARAM_SIZE
	.align		4
.L_15:
        /*0050*/ 	.byte	0x03, 0x19
        /*0052*/ 	.short	0x0018


	//----- nvinfo : EIATTR_PARAM_CBANK
	.align		4
        /*0054*/ 	.byte	0x04, 0x0a
        /*0056*/ 	.short	(.L_17 - .L_16)
	.align		4
.L_16:
        /*0058*/ 	.word	index@(.nv.constant0._Z6MatAddPfS_S_)
        /*005c*/ 	.short	0x0380
        /*005e*/ 	.short	0x0018


	//----- nvinfo : EIATTR_SW_WAR
	.align		4
.L_17:
        /*0060*/ 	.byte	0x04, 0x36
        /*0062*/ 	.short	(.L_19 - .L_18)
.L_18:
        /*0064*/ 	.word	0x00000008
.L_19:


//--------------------- .nv.callgraph             --------------------------
	.section	.nv.callgraph,"",@"SHT_CUDA_CALLGRAPH"
	.align	4
	.sectionentsize	8
	.align		4
        /*0000*/ 	.word	0x00000000
	.align		4
        /*0004*/ 	.word	0xffffffff
	.align		4
        /*0008*/ 	.word	0x00000000
	.align		4
        /*000c*/ 	.word	0xfffffffe
	.align		4
        /*0010*/ 	.word	0x00000000
	.align		4
        /*0014*/ 	.word	0xfffffffd
	.align		4
        /*0018*/ 	.word	0x00000000
	.align		4
        /*001c*/ 	.word	0xfffffffc


//--------------------- .text._Z6MatAddPfS_S_     --------------------------
	.section	.text._Z6MatAddPfS_S_,"ax",@progbits
	.align	128
        .global         _Z6MatAddPfS_S_
        .type           _Z6MatAddPfS_S_,@function
        .size           _Z6MatAddPfS_S_,(.L_x_1 - _Z6MatAddPfS_S_)
        .other          _Z6MatAddPfS_S_,@"STO_CUDA_ENTRY STV_DEFAULT"
_Z6MatAddPfS_S_:
.text._Z6MatAddPfS_S_:
[----:B------:R-:W-:Y:S01]  /*0000*/  LDC R1, c[0x0][0x37c] ;  /* 0x0000df00ff017b82 */ /* 0x000fe20000000800 */
[----:B------:R-:W0:Y:S07]  /*0010*/  S2R R9, SR_TID.X ;  /* 0x0000000000097919 */ /* 0x000e2e0000002100 */
[----:B------:R-:W0:Y:S01]  /*0020*/  S2UR UR6, SR_CTAID.X ;  /* 0x00000000000679c3 */ /* 0x000e220000002500 */
[----:B------:R-:W1:Y:S07]  /*0030*/  LDCU.64 UR4, c[0x0][0x358] ;  /* 0x00006b00ff0477ac */ /* 0x000e6e0008000a00 */
[----:B------:R-:W2:Y:S08]  /*0040*/  LDC.64 R2, c[0x0][0x380] ;  /* 0x0000e000ff027b82 */ /* 0x000eb00000000a00 */
[----:B------:R-:W3:Y:S08]  /*0050*/  LDC.64 R4, c[0x0][0x388] ;  /* 0x0000e200ff047b82 */ /* 0x000ef00000000a00 */
[----:B------:R-:W4:Y:S01]  /*0060*/  LDC.64 R6, c[0x0][0x390] ;  /* 0x0000e400ff067b82 */ /* 0x000f220000000a00 */
[----:B0-----:R-:W-:-:S05]  /*0070*/  IADD3 R9, PT, PT, R9, UR6, RZ ;  /* 0x0000000609097c10 */ /* 0x001fca000fffe0ff */
[----:B--2---:R-:W-:-:S04]  /*0080*/  IMAD.WIDE R2, R9, 0x4, R2 ;  /* 0x0000000409027825 */ /* 0x004fc800078e0202 */
[C---:B---3--:R-:W-:Y:S02]  /*0090*/  IMAD.WIDE R4, R9.reuse, 0x4, R4 ;  /* 0x0000000409047825 */ /* 0x048fe400078e0204 */
[----:B-1----:R-:W2:Y:S04]  /*00a0*/  LDG.E R2, desc[UR4][R2.64] ;  /* 0x0000000402027981 */ /* 0x002ea8000c1e1900 */
[----:B------:R-:W2:Y:S01]  /*00b0*/  LDG.E R5, desc[UR4][R4.64] ;  /* 0x0000000404057981 */ /* 0x000ea2000c1e1900 */
[----:B----4-:R-:W-:-:S04]  /*00c0*/  IMAD.WIDE R6, R9, 0x4, R6 ;  /* 0x0000000409067825 */ /* 0x010fc800078e0206 */
[----:B--2---:R-:W-:-:S05]  /*00d0*/  FADD R9, R2, R5 ;  /* 0x0000000502097221 */ /* 0x004fca0000000000 */
[----:B------:R-:W-:Y:S01]  /*00e0*/  STG.E desc[UR4][R6.64], R9 ;  /* 0x0000000906007986 */ /* 0x000fe2000c101904 */
[----:B------:R-:W-:Y:S05]  /*00f0*/  EXIT ;  /* 0x000000000000794d */ /* 0x000fea0003800000 */
.L_x_0:
[----:B------:R-:W-:-:S00]  /*0100*/  BRA `(.L_x_0) ;  /* 0xfffffffc00fc7947 */ /* 0x000fc0000383ffff */
[----:B------:R-:W-:-:S00]  /*0110*/  NOP ;  /* 0x0000000000007918 */ /* 0x000fc00000000000 */
        /* <DEDUP_REMOVED lines=14> */
.L_x_1:


//--------------------- .nv.shared.reserved.0     --------------------------
	.section	.nv.shared.reserved.0,"aw",@nobits
	.weak		__nv_reservedSMEM_offset_0_alias
	.size		__nv_reservedSMEM_offset_0_alias, 0, 64
	.other		__nv_reservedSMEM_offset_0_alias,@"STO_CUDA_RESERVED_SHARED STV_DEFAULT"
__nv_reservedSMEM_offset_0_alias:
	.zero		0
	.zero		64


//--------------------- .nv.constant0._Z6MatAddPfS_S_ --------------------------
	.section	.nv.constant0._Z6MatAddPfS_S_,"a",@progbits
	.sectionflags	@""
	.align	4
.nv.constant0._Z6MatAddPfS_S_:
	.zero		920


//--------------------- SYMBOLS --------------------------

	.type		.nv.reservedSmem.offset0,@object
	.size		.nv.reservedSmem.offset0,0x4
